//
// Generated by NVIDIA NVVM Compiler
//
// Compiler Build ID: CL-36424714
// Cuda compilation tools, release 13.0, V13.0.88
// Based on NVVM 20.0.0
//

.version 9.0
.target sm_100
.address_size 64

	// .globl	_Z13vecProdCyclicPiS_S_i

.visible .entry _Z13vecProdCyclicPiS_S_i(
	.param .u64 .ptr .align 1 _Z13vecProdCyclicPiS_S_i_param_0,
	.param .u64 .ptr .align 1 _Z13vecProdCyclicPiS_S_i_param_1,
	.param .u64 .ptr .align 1 _Z13vecProdCyclicPiS_S_i_param_2,
	.param .u32 _Z13vecProdCyclicPiS_S_i_param_3
)
{
	.reg .pred 	%p<2>;
	.reg .b32 	%r<23>;
	.reg .b64 	%rd<24>;

	ld.param.u64 	%rd1, [_Z13vecProdCyclicPiS_S_i_param_0];
	ld.param.u64 	%rd2, [_Z13vecProdCyclicPiS_S_i_param_1];
	ld.param.u64 	%rd3, [_Z13vecProdCyclicPiS_S_i_param_2];
	ld.param.u32 	%r2, [_Z13vecProdCyclicPiS_S_i_param_3];
	mov.u32 	%r3, %tid.x;
	mov.u32 	%r4, %ntid.x;
	mov.u32 	%r5, %ctaid.x;
	mad.lo.s32 	%r1, %r4, %r5, %r3;
	setp.gt.s32 	%p1, %r1, 10239;
	@%p1 bra 	$L__BB0_2;
	div.s32 	%r6, 10240, %r2;
	cvta.to.global.u64 	%rd4, %rd1;
	cvta.to.global.u64 	%rd5, %rd2;
	cvta.to.global.u64 	%rd6, %rd3;
	add.s32 	%r7, %r6, %r1;
	mul.wide.s32 	%rd7, %r7, 4;
	add.s64 	%rd8, %rd4, %rd7;
	ld.global.u32 	%r8, [%rd8];
	add.s64 	%rd9, %rd5, %rd7;
	ld.global.u32 	%r9, [%rd9];
	mul.lo.s32 	%r10, %r9, %r8;
	add.s64 	%rd10, %rd6, %rd7;
	st.global.u32 	[%rd10], %r10;
	mul.wide.s32 	%rd11, %r6, 4;
	add.s64 	%rd12, %rd8, %rd11;
	ld.global.u32 	%r11, [%rd12];
	add.s64 	%rd13, %rd9, %rd11;
	ld.global.u32 	%r12, [%rd13];
	mul.lo.s32 	%r13, %r12, %r11;
	add.s64 	%rd14, %rd10, %rd11;
	st.global.u32 	[%rd14], %r13;
	add.s64 	%rd15, %rd12, %rd11;
	ld.global.u32 	%r14, [%rd15];
	add.s64 	%rd16, %rd13, %rd11;
	ld.global.u32 	%r15, [%rd16];
	mul.lo.s32 	%r16, %r15, %r14;
	add.s64 	%rd17, %rd14, %rd11;
	st.global.u32 	[%rd17], %r16;
	add.s64 	%rd18, %rd15, %rd11;
	ld.global.u32 	%r17, [%rd18];
	add.s64 	%rd19, %rd16, %rd11;
	ld.global.u32 	%r18, [%rd19];
	mul.lo.s32 	%r19, %r18, %r17;
	add.s64 	%rd20, %rd17, %rd11;
	st.global.u32 	[%rd20], %r19;
	add.s64 	%rd21, %rd18, %rd11;
	ld.global.u32 	%r20, [%rd21];
	add.s64 	%rd22, %rd19, %rd11;
	ld.global.u32 	%r21, [%rd22];
	mul.lo.s32 	%r22, %r21, %r20;
	add.s64 	%rd23, %rd20, %rd11;
	st.global.u32 	[%rd23], %r22;
$L__BB0_2:
	ret;

}
	// .globl	_Z16vecProdNonCyclicPiS_S_i
.visible .entry _Z16vecProdNonCyclicPiS_S_i(
	.param .u64 .ptr .align 1 _Z16vecProdNonCyclicPiS_S_i_param_0,
	.param .u64 .ptr .align 1 _Z16vecProdNonCyclicPiS_S_i_param_1,
	.param .u64 .ptr .align 1 _Z16vecProdNonCyclicPiS_S_i_param_2,
	.param .u32 _Z16vecProdNonCyclicPiS_S_i_param_3
)
{
	.reg .pred 	%p<2>;
	.reg .b32 	%r<10>;
	.reg .b64 	%rd<11>;

	ld.param.u64 	%rd1, [_Z16vecProdNonCyclicPiS_S_i_param_0];
	ld.param.u64 	%rd2, [_Z16vecProdNonCyclicPiS_S_i_param_1];
	ld.param.u64 	%rd3, [_Z16vecProdNonCyclicPiS_S_i_param_2];
	ld.param.u32 	%r2, [_Z16vecProdNonCyclicPiS_S_i_param_3];
	mov.u32 	%r3, %tid.x;
	mov.u32 	%r4, %ntid.x;
	mov.u32 	%r5, %ctaid.x;
	mad.lo.s32 	%r1, %r4, %r5, %r3;
	setp.gt.s32 	%p1, %r1, 10239;
	@%p1 bra 	$L__BB1_2;
	cvta.to.global.u64 	%rd4, %rd1;
	cvta.to.global.u64 	%rd5, %rd2;
	cvta.to.global.u64 	%rd6, %rd3;
	add.s32 	%r6, %r2, %r1;
	mul.wide.s32 	%rd7, %r6, 4;
	add.s64 	%rd8, %rd4, %rd7;
	ld.global.u32 	%r7, [%rd8];
	add.s64 	%rd9, %rd5, %rd7;
	ld.global.u32 	%r8, [%rd9];
	mul.lo.s32 	%r9, %r8, %r7;
	add.s64 	%rd10, %rd6, %rd7;
	st.global.u32 	[%rd10], %r9;
$L__BB1_2:
	ret;

}


// ===== COMPILED SASS (sm_100) =====

	.target	sm_100

	.elftype	@"ET_EXEC"


//--------------------- .note.nv.tkinfo           --------------------------
	.section	.note.nv.tkinfo,"",@"SHT_NOTE"
	.sectionflags	@"SHF_NOTE_NV_TKINFO"
	.tkinfo
        /*0018*/ 	.word	0x00000002
        /*0030*/ 	.string	""
        /*0030*/ 	.string	"ptxas"
        /*0030*/ 	.string	"Cuda compilation tools, release 13.0, V13.0.88"
        /*0030*/ 	.string	"Build cuda_13.0.r13.0/compiler.36424714_0"
        /*0030*/ 	.string	"-arch sm_100 -m 64 "



//--------------------- .note.nv.cuinfo           --------------------------
	.section	.note.nv.cuinfo,"",@"SHT_NOTE"
	.sectionflags	@"SHF_NOTE_NV_CUINFO"
        /*0018*/ 	.short	0x0002
        /*001a*/ 	.short	0x0064
        /*001c*/ 	.short	0x0082
	.zero		2


//--------------------- .nv.info                  --------------------------
	.section	.nv.info,"",@"SHT_CUDA_INFO"
	.align	4


	//----- nvinfo : EIATTR_REGCOUNT
	.align		4
        /*0000*/ 	.byte	0x04, 0x2f
        /*0002*/ 	.short	(.L_1 - .L_0)
	.align		4
.L_0:
        /*0004*/ 	.word	index@(_Z13vecProdCyclicPiS_S_i)
        /*0008*/ 	.word	0x00000018


	//----- nvinfo : EIATTR_FRAME_SIZE
	.align		4
.L_1:
        /*000c*/ 	.byte	0x04, 0x11
        /*000e*/ 	.short	(.L_3 - .L_2)
	.align		4
.L_2:
        /*0010*/ 	.word	index@(_Z13vecProdCyclicPiS_S_i)
        /*0014*/ 	.word	0x00000000


	//----- nvinfo : EIATTR_REGCOUNT
	.align		4
.L_3:
        /*0018*/ 	.byte	0x04, 0x2f
        /*001a*/ 	.short	(.L_5 - .L_4)
	.align		4
.L_4:
        /*001c*/ 	.word	index@(_Z16vecProdNonCyclicPiS_S_i)
        /*0020*/ 	.word	0x0000000c


	//----- nvinfo : EIATTR_FRAME_SIZE
	.align		4
.L_5:
        /*0024*/ 	.byte	0x04, 0x11
        /*0026*/ 	.short	(.L_7 - .L_6)
	.align		4
.L_6:
        /*0028*/ 	.word	index@(_Z16vecProdNonCyclicPiS_S_i)
        /*002c*/ 	.word	0x00000000


	//----- nvinfo : EIATTR_MIN_STACK_SIZE
	.align		4
.L_7:
        /*0030*/ 	.byte	0x04, 0x12
        /*0032*/ 	.short	(.L_9 - .L_8)
	.align		4
.L_8:
        /*0034*/ 	.word	index@(_Z16vecProdNonCyclicPiS_S_i)
        /*0038*/ 	.word	0x00000000


	//----- nvinfo : EIATTR_MIN_STACK_SIZE
	.align		4
.L_9:
        /*003c*/ 	.byte	0x04, 0x12
        /*003e*/ 	.short	(.L_11 - .L_10)
	.align		4
.L_10:
        /*0040*/ 	.word	index@(_Z13vecProdCyclicPiS_S_i)
        /*0044*/ 	.word	0x00000000
.L_11:


//--------------------- .nv.compat                --------------------------
	.section	.nv.compat,"",@"SHT_CUDA_COMPAT_INFO"
	.align	4
        /*0000*/ 	.byte	0x02, 0x09, 0x00, 0x00, 0x02, 0x02, 0x01, 0x00, 0x02, 0x05, 0x05, 0x00, 0x03, 0x07, 0x01, 0x01
        /*0010*/ 	.byte	0x02, 0x03, 0x00, 0x00, 0x02, 0x06, 0x01, 0x00, 0x04, 0x0b, 0x08, 0x00, 0x09, 0x00, 0x00, 0x00
        /*0020*/ 	.byte	0x00, 0x00, 0x00, 0x00


//--------------------- .nv.info._Z16vecProdNonCyclicPiS_S_i --------------------------
	.section	.nv.info._Z16vecProdNonCyclicPiS_S_i,"",@"SHT_CUDA_INFO"
	.sectionflags	@""
	.align	4


	//----- nvinfo : EIATTR_CUDA_API_VERSION
	.align		4
        /*0000*/ 	.byte	0x04, 0x37
        /*0002*/ 	.short	(.L_13 - .L_12)
.L_12:
        /*0004*/ 	.word	0x00000082


	//----- nvinfo : EIATTR_KPARAM_INFO
	.align		4
.L_13:
        /*0008*/ 	.byte	0x04, 0x17
        /*000a*/ 	.short	(.L_15 - .L_14)
.L_14:
        /*000c*/ 	.word	0x00000000
        /*0010*/ 	.short	0x0003
        /*0012*/ 	.short	0x0018
        /*0014*/ 	.byte	0x00, 0xf0, 0x11, 0x00


	//----- nvinfo : EIATTR_KPARAM_INFO
	.align		4
.L_15:
        /*0018*/ 	.byte	0x04, 0x17
        /*001a*/ 	.short	(.L_17 - .L_16)
.L_16:
        /*001c*/ 	.word	0x00000000
        /*0020*/ 	.short	0x0002
        /*0022*/ 	.short	0x0010
        /*0024*/ 	.byte	0x00, 0xf5, 0x21, 0x00


	//----- nvinfo : EIATTR_KPARAM_INFO
	.align		4
.L_17:
        /*0028*/ 	.byte	0x04, 0x17
        /*002a*/ 	.short	(.L_19 - .L_18)
.L_18:
        /*002c*/ 	.word	0x00000000
        /*0030*/ 	.short	0x0001
        /*0032*/ 	.short	0x0008
        /*0034*/ 	.byte	0x00, 0xf5, 0x21, 0x00


	//----- nvinfo : EIATTR_KPARAM_INFO
	.align		4
.L_19:
        /*0038*/ 	.byte	0x04, 0x17
        /*003a*/ 	.short	(.L_21 - .L_20)
.L_20:
        /*003c*/ 	.word	0x00000000
        /*0040*/ 	.short	0x0000
        /*0042*/ 	.short	0x0000
        /*0044*/ 	.byte	0x00, 0xf5, 0x21, 0x00


	//----- nvinfo : EIATTR_SPARSE_MMA_MASK
	.align		4
.L_21:
        /*0048*/ 	.byte	0x03, 0x50
        /*004a*/ 	.short	0x0000


	//----- nvinfo : EIATTR_MAXREG_COUNT
	.align		4
        /*004c*/ 	.byte	0x03, 0x1b
        /*004e*/ 	.short	0x00ff


	//----- nvinfo : EIATTR_MERCURY_ISA_VERSION
	.align		4
        /*0050*/ 	.byte	0x03, 0x5f
        /*0052*/ 	.short	0x0101


	//----- nvinfo : EIATTR_VRC_CTA_INIT_COUNT
	.align		4
        /*0054*/ 	.byte	0x02, 0x4a
	.zero		1
	.zero		1


	//----- nvinfo : EIATTR_EXIT_INSTR_OFFSETS
	.align		4
        /*0058*/ 	.byte	0x04, 0x1c
        /*005a*/ 	.short	(.L_23 - .L_22)


	//   ....[0]....
.L_22:
        /*005c*/ 	.word	0x00000060


	//   ....[1]....
        /*0060*/ 	.word	0x00000140


	//----- nvinfo : EIATTR_CBANK_PARAM_SIZE
	.align		4
.L_23:
        /*0064*/ 	.byte	0x03, 0x19
        /*0066*/ 	.short	0x001c


	//----- nvinfo : EIATTR_PARAM_CBANK
	.align		4
        /*0068*/ 	.byte	0x04, 0x0a
        /*006a*/ 	.short	(.L_25 - .L_24)
	.align		4
.L_24:
        /*006c*/ 	.word	index@(.nv.constant0._Z16vecProdNonCyclicPiS_S_i)
        /*0070*/ 	.short	0x0380
        /*0072*/ 	.short	0x001c


	//----- nvinfo : EIATTR_SW_WAR
	.align		4
.L_25:
        /*0074*/ 	.byte	0x04, 0x36
        /*0076*/ 	.short	(.L_27 - .L_26)
.L_26:
        /*0078*/ 	.word	0x00000008
.L_27:


//--------------------- .nv.info._Z13vecProdCyclicPiS_S_i --------------------------
	.section	.nv.info._Z13vecProdCyclicPiS_S_i,"",@"SHT_CUDA_INFO"
	.sectionflags	@""
	.align	4


	//----- nvinfo : EIATTR_CUDA_API_VERSION
	.align		4
        /*0000*/ 	.byte	0x04, 0x37
        /*0002*/ 	.short	(.L_29 - .L_28)
.L_28:
        /*0004*/ 	.word	0x00000082


	//----- nvinfo : EIATTR_KPARAM_INFO
	.align		4
.L_29:
        /*0008*/ 	.byte	0x04, 0x17
        /*000a*/ 	.short	(.L_31 - .L_30)
.L_30:
        /*000c*/ 	.word	0x00000000
        /*0010*/ 	.short	0x0003
        /*0012*/ 	.short	0x0018
        /*0014*/ 	.byte	0x00, 0xf0, 0x11, 0x00


	//----- nvinfo : EIATTR_KPARAM_INFO
	.align		4
.L_31:
        /*0018*/ 	.byte	0x04, 0x17
        /*001a*/ 	.short	(.L_33 - .L_32)
.L_32:
        /*001c*/ 	.word	0x00000000
        /*0020*/ 	.short	0x0002
        /*0022*/ 	.short	0x0010
        /*0024*/ 	.byte	0x00, 0xf5, 0x21, 0x00


	//----- nvinfo : EIATTR_KPARAM_INFO
	.align		4
.L_33:
        /*0028*/ 	.byte	0x04, 0x17
        /*002a*/ 	.short	(.L_35 - .L_34)
.L_34:
        /*002c*/ 	.word	0x00000000
        /*0030*/ 	.short	0x0001
        /*0032*/ 	.short	0x0008
        /*0034*/ 	.byte	0x00, 0xf5, 0x21, 0x00


	//----- nvinfo : EIATTR_KPARAM_INFO
	.align		4
.L_35:
        /*0038*/ 	.byte	0x04, 0x17
        /*003a*/ 	.short	(.L_37 - .L_36)
.L_36:
        /*003c*/ 	.word	0x00000000
        /*0040*/ 	.short	0x0000
        /*0042*/ 	.short	0x0000
        /*0044*/ 	.byte	0x00, 0xf5, 0x21, 0x00


	//----- nvinfo : EIATTR_SPARSE_MMA_MASK
	.align		4
.L_37:
        /*0048*/ 	.byte	0x03, 0x50
        /*004a*/ 	.short	0x0000


	//----- nvinfo : EIATTR_MAXREG_COUNT
	.align		4
        /*004c*/ 	.byte	0x03, 0x1b
        /*004e*/ 	.short	0x00ff


	//----- nvinfo : EIATTR_MERCURY_ISA_VERSION
	.align		4
        /*0050*/ 	.byte	0x03, 0x5f
        /*0052*/ 	.short	0x0101


	//----- nvinfo : EIATTR_VRC_CTA_INIT_COUNT
	.align		4
        /*0054*/ 	.byte	0x02, 0x4a
	.zero		1
	.zero		1


	//----- nvinfo : EIATTR_EXIT_INSTR_OFFSETS
	.align		4
        /*0058*/ 	.byte	0x04, 0x1c
        /*005a*/ 	.short	(.L_39 - .L_38)


	//   ....[0]....
.L_38:
        /*005c*/ 	.word	0x00000060


	//   ....[1]....
        /*0060*/ 	.word	0x00000460


	//----- nvinfo : EIATTR_CBANK_PARAM_SIZE
	.align		4
.L_39:
        /*0064*/ 	.byte	0x03, 0x19
        /*0066*/ 	.short	0x001c


	//----- nvinfo : EIATTR_PARAM_CBANK
	.align		4
        /*0068*/ 	.byte	0x04, 0x0a
        /*006a*/ 	.short	(.L_41 - .L_40)
	.align		4
.L_40:
        /*006c*/ 	.word	index@(.nv.constant0._Z13vecProdCyclicPiS_S_i)
        /*0070*/ 	.short	0x0380
        /*0072*/ 	.short	0x001c


	//----- nvinfo : EIATTR_SW_WAR
	.align		4
.L_41:
        /*0074*/ 	.byte	0x04, 0x36
        /*0076*/ 	.short	(.L_43 - .L_42)
.L_42:
        /*0078*/ 	.word	0x00000008
.L_43:


//--------------------- .nv.callgraph             --------------------------
	.section	.nv.callgraph,"",@"SHT_CUDA_CALLGRAPH"
	.align	4
	.sectionentsize	8
	.align		4
        /*0000*/ 	.word	0x00000000
	.align		4
        /*0004*/ 	.word	0xffffffff
	.align		4
        /*0008*/ 	.word	0x00000000
	.align		4
        /*000c*/ 	.word	0xfffffffe
	.align		4
        /*0010*/ 	.word	0x00000000
	.align		4
        /*0014*/ 	.word	0xfffffffd
	.align		4
        /*0018*/ 	.word	0x00000000
	.align		4
        /*001c*/ 	.word	0xfffffffc


//--------------------- .text._Z16vecProdNonCyclicPiS_S_i --------------------------
	.section	.text._Z16vecProdNonCyclicPiS_S_i,"ax",@progbits
	.align	128
        .global         _Z16vecProdNonCyclicPiS_S_i
        .type           _Z16vecProdNonCyclicPiS_S_i,@function
        .size           _Z16vecProdNonCyclicPiS_S_i,(.L_x_2 - _Z16vecProdNonCyclicPiS_S_i)
        .other          _Z16vecProdNonCyclicPiS_S_i,@"STO_CUDA_ENTRY STV_DEFAULT"
_Z16vecProdNonCyclicPiS_S_i:
.text._Z16vecProdNonCyclicPiS_S_i:
[----:B------:R-:W-:Y:S01]  /*0000*/  LDC R1, c[0x0][0x37c] ;  /* 0x0000df00ff017b82 */ /* 0x000fe20000000800 */
[----:B------:R-:W0:Y:S01]  /*0010*/  S2R R0, SR_TID.X ;  /* 0x0000000000007919 */ /* 0x000e220000002100 */
[----:B------:R-:W0:Y:S01]  /*0020*/  LDCU UR4, c[0x0][0x360] ;  /* 0x00006c00ff0477ac */ /* 0x000e220008000800 */
[----:B------:R-:W0:Y:S02]  /*0030*/  S2R R3, SR_CTAID.X ;  /* 0x0000000000037919 */ /* 0x000e240000002500 */
[----:B0-----:R-:W-:-:S05]  /*0040*/  IMAD R0, R3, UR4, R0 ;  /* 0x0000000403007c24 */ /* 0x001fca000f8e0200 */
[----:B------:R-:W-:-:S13]  /*0050*/  ISETP.GT.AND P0, PT, R0, 0x27ff, PT ;  /* 0x000027ff0000780c */ /* 0x000fda0003f04270 */
[----:B------:R-:W-:Y:S05]  /*0060*/  @P0 EXIT ;  /* 0x000000000000094d */ /* 0x000fea0003800000 */
[----:B------:R-:W0:Y:S01]  /*0070*/  LDC.64 R2, c[0x0][0x380] ;  /* 0x0000e000ff027b82 */ /* 0x000e220000000a00 */
[----:B------:R-:W1:Y:S01]  /*0080*/  LDCU UR6, c[0x0][0x398] ;  /* 0x00007300ff0677ac */ /* 0x000e620008000800 */
[----:B------:R-:W2:Y:S06]  /*0090*/  LDCU.64 UR4, c[0x0][0x358] ;  /* 0x00006b00ff0477ac */ /* 0x000eac0008000a00 */
[----:B------:R-:W3:Y:S08]  /*00a0*/  LDC.64 R4, c[0x0][0x388] ;  /* 0x0000e200ff047b82 */ /* 0x000ef00000000a00 */
[----:B------:R-:W4:Y:S01]  /*00b0*/  LDC.64 R6, c[0x0][0x390] ;  /* 0x0000e400ff067b82 */ /* 0x000f220000000a00 */
[----:B-1----:R-:W-:-:S05]  /*00c0*/  IADD3 R9, PT, PT, R0, UR6, RZ ;  /* 0x0000000600097c10 */ /* 0x002fca000fffe0ff */
[----:B0-----:R-:W-:-:S06]  /*00d0*/  IMAD.WIDE R2, R9, 0x4, R2 ;  /* 0x0000000409027825 */ /* 0x001fcc00078e0202 */
[----:B--2---:R-:W2:Y:S01]  /*00e0*/  LDG.E R2, desc[UR4][R2.64] ;  /* 0x0000000402027981 */ /* 0x004ea2000c1e1900 */
[----:B---3--:R-:W-:-:S06]  /*00f0*/  IMAD.WIDE R4, R9, 0x4, R4 ;  /* 0x0000000409047825 */ /* 0x008fcc00078e0204 */
[----:B------:R-:W2:Y:S01]  /*0100*/  LDG.E R5, desc[UR4][R4.64] ;  /* 0x0000000404057981 */ /* 0x000ea2000c1e1900 */
[----:B----4-:R-:W-:-:S04]  /*0110*/  IMAD.WIDE R6, R9, 0x4, R6 ;  /* 0x0000000409067825 */ /* 0x010fc800078e0206 */
[----:B--2---:R-:W-:-:S05]  /*0120*/  IMAD R9, R2, R5, RZ ;  /* 0x0000000502097224 */ /* 0x004fca00078e02ff */
[----:B------:R-:W-:Y:S01]  /*0130*/  STG.E desc[UR4][R6.64], R9 ;  /* 0x0000000906007986 */ /* 0x000fe2000c101904 */
[----:B------:R-:W-:Y:S05]  /*0140*/  EXIT ;  /* 0x000000000000794d */ /* 0x000fea0003800000 */
.L_x_0:
[----:B------:R-:W-:-:S00]  /*0150*/  BRA `(.L_x_0) ;  /* 0xfffffffc00fc7947 */ /* 0x000fc0000383ffff */
[----:B------:R-:W-:-:S00]  /*0160*/  NOP ;  /* 0x0000000000007918 */ /* 0x000fc00000000000 */
        /* <DEDUP_REMOVED lines=9> */
.L_x_2:


//--------------------- .text._Z13vecProdCyclicPiS_S_i --------------------------
	.section	.text._Z13vecProdCyclicPiS_S_i,"ax",@progbits
	.align	128
        .global         _Z13vecProdCyclicPiS_S_i
        .type           _Z13vecProdCyclicPiS_S_i,@function
        .size           _Z13vecProdCyclicPiS_S_i,(.L_x_3 - _Z13vecProdCyclicPiS_S_i)
        .other          _Z13vecProdCyclicPiS_S_i,@"STO_CUDA_ENTRY STV_DEFAULT"
_Z13vecProdCyclicPiS_S_i:
.text._Z13vecProdCyclicPiS_S_i:
[----:B------:R-:W-:Y:S01]  /*0000*/  LDC R1, c[0x0][0x37c] ;  /* 0x0000df00ff017b82 */ /* 0x000fe20000000800 */
[----:B------:R-:W0:Y:S01]  /*0010*/  S2R R7, SR_TID.X ;  /* 0x0000000000077919 */ /* 0x000e220000002100 */
[----:B------:R-:W0:Y:S01]  /*0020*/  LDCU UR4, c[0x0][0x360] ;  /* 0x00006c00ff0477ac */ /* 0x000e220008000800 */
[----:B------:R-:W0:Y:S02]  /*0030*/  S2R R0, SR_CTAID.X ;  /* 0x0000000000007919 */ /* 0x000e240000002500 */
[----:B0-----:R-:W-:-:S05]  /*0040*/  IMAD R7, R0, UR4, R7 ;  /* 0x0000000400077c24 */ /* 0x001fca000f8e0207 */
[----:B------:R-:W-:-:S13]  /*0050*/  ISETP.GT.AND P0, PT, R7, 0x27ff, PT ;  /* 0x000027ff0700780c */ /* 0x000fda0003f04270 */
[----:B------:R-:W-:Y:S05]  /*0060*/  @P0 EXIT ;  /* 0x000000000000094d */ /* 0x000fea0003800000 */
[----:B------:R-:W0:Y:S01]  /*0070*/  LDC R6, c[0x0][0x398] ;  /* 0x0000e600ff067b82 */ /* 0x000e220000000800 */
[----:B------:R-:W1:Y:S01]  /*0080*/  LDCU.64 UR4, c[0x0][0x358] ;  /* 0x00006b00ff0477ac */ /* 0x000e620008000a00 */
[----:B0-----:R-:W-:-:S04]  /*0090*/  IABS R4, R6 ;  /* 0x0000000600047213 */ /* 0x001fc80000000000 */
[----:B------:R-:W0:Y:S08]  /*00a0*/  I2F.RP R0, R4 ;  /* 0x0000000400007306 */ /* 0x000e300000209400 */
[----:B0-----:R-:W0:Y:S02]  /*00b0*/  MUFU.RCP R0, R0 ;  /* 0x0000000000007308 */ /* 0x001e240000001000 */
[----:B0-----:R-:W-:-:S06]  /*00c0*/  IADD3 R2, PT, PT, R0, 0xffffffe, RZ ;  /* 0x0ffffffe00027810 */ /* 0x001fcc0007ffe0ff */
[----:B------:R0:W2:Y:S02]  /*00d0*/  F2I.FTZ.U32.TRUNC.NTZ R3, R2 ;  /* 0x0000000200037305 */ /* 0x0000a4000021f000 */
[----:B0-----:R-:W-:Y:S01]  /*00e0*/  HFMA2 R2, -RZ, RZ, 0, 0 ;  /* 0x00000000ff027431 */ /* 0x001fe200000001ff */
[----:B--2---:R-:W-:-:S05]  /*00f0*/  IADD3 R5, PT, PT, RZ, -R3, RZ ;  /* 0x80000003ff057210 */ /* 0x004fca0007ffe0ff */
[----:B------:R-:W-:-:S04]  /*0100*/  IMAD R5, R5, R4, RZ ;  /* 0x0000000405057224 */ /* 0x000fc800078e02ff */
[----:B------:R-:W-:Y:S01]  /*0110*/  IMAD.HI.U32 R3, R3, R5, R2 ;  /* 0x0000000503037227 */ /* 0x000fe200078e0002 */
[----:B------:R-:W-:-:S04]  /*0120*/  LOP3.LUT R2, R6, 0x2800, RZ, 0x3c, !PT ;  /* 0x0000280006027812 */ /* 0x000fc800078e3cff */
[----:B------:R-:W-:Y:S01]  /*0130*/  ISETP.GE.AND P1, PT, R2, RZ, PT ;  /* 0x000000ff0200720c */ /* 0x000fe20003f26270 */
[----:B------:R-:W-:-:S05]  /*0140*/  IMAD.HI.U32 R0, R3, 0x2800, RZ ;  /* 0x0000280003007827 */ /* 0x000fca00078e00ff */
[----:B------:R-:W-:-:S05]  /*0150*/  IADD3 R3, PT, PT, -R0, RZ, RZ ;  /* 0x000000ff00037210 */ /* 0x000fca0007ffe1ff */
[----:B------:R-:W-:-:S05]  /*0160*/  IMAD R3, R4, R3, 0x2800 ;  /* 0x0000280004037424 */ /* 0x000fca00078e0203 */
[----:B------:R-:W-:-:S13]  /*0170*/  ISETP.GT.U32.AND P2, PT, R4, R3, PT ;  /* 0x000000030400720c */ /* 0x000fda0003f44070 */
[-C--:B------:R-:W-:Y:S02]  /*0180*/  @!P2 IADD3 R3, PT, PT, R3, -R4.reuse, RZ ;  /* 0x800000040303a210 */ /* 0x080fe40007ffe0ff */
[----:B------:R-:W-:Y:S02]  /*0190*/  @!P2 IADD3 R0, PT, PT, R0, 0x1, RZ ;  /* 0x000000010000a810 */ /* 0x000fe40007ffe0ff */
[----:B------:R-:W-:Y:S02]  /*01a0*/  ISETP.GE.U32.AND P0, PT, R3, R4, PT ;  /* 0x000000040300720c */ /* 0x000fe40003f06070 */
[----:B------:R-:W0:Y:S01]  /*01b0*/  LDC.64 R2, c[0x0][0x380] ;  /* 0x0000e000ff027b82 */ /* 0x000e220000000a00 */
[----:B------:R-:W-:-:S07]  /*01c0*/  ISETP.NE.AND P2, PT, R6, RZ, PT ;  /* 0x000000ff0600720c */ /* 0x000fce0003f45270 */
[----:B------:R-:W2:Y:S03]  /*01d0*/  LDC.64 R4, c[0x0][0x388] ;  /* 0x0000e200ff047b82 */ /* 0x000ea60000000a00 */
[----:B------:R-:W-:-:S04]  /*01e0*/  @P0 IADD3 R0, PT, PT, R0, 0x1, RZ ;  /* 0x0000000100000810 */ /* 0x000fc80007ffe0ff */
[----:B------:R-:W-:Y:S02]  /*01f0*/  @!P1 IADD3 R0, PT, PT, -R0, RZ, RZ ;  /* 0x000000ff00009210 */ /* 0x000fe40007ffe1ff */
[----:B------:R-:W-:-:S04]  /*0200*/  @!P2 LOP3.LUT R0, RZ, R6, RZ, 0x33, !PT ;  /* 0x00000006ff00a212 */ /* 0x000fc800078e33ff */
[----:B------:R-:W-:Y:S02]  /*0210*/  IADD3 R9, PT, PT, R7, R0, RZ ;  /* 0x0000000007097210 */ /* 0x000fe40007ffe0ff */
[----:B------:R-:W3:Y:S03]  /*0220*/  LDC.64 R6, c[0x0][0x390] ;  /* 0x0000e400ff067b82 */ /* 0x000ee60000000a00 */
[----:B0-----:R-:W-:-:S05]  /*0230*/  IMAD.WIDE R2, R9, 0x4, R2 ;  /* 0x0000000409027825 */ /* 0x001fca00078e0202 */
[----:B-1----:R-:W4:Y:S01]  /*0240*/  LDG.E R8, desc[UR4][R2.64] ;  /* 0x0000000402087981 */ /* 0x002f22000c1e1900 */
[----:B--2---:R-:W-:-:S05]  /*0250*/  IMAD.WIDE R4, R9, 0x4, R4 ;  /* 0x0000000409047825 */ /* 0x004fca00078e0204 */
[----:B------:R-:W4:Y:S01]  /*0260*/  LDG.E R11, desc[UR4][R4.64] ;  /* 0x00000004040b7981 */ /* 0x000f22000c1e1900 */
[----:B---3--:R-:W-:-:S04]  /*0270*/  IMAD.WIDE R6, R9, 0x4, R6 ;  /* 0x0000000409067825 */ /* 0x008fc800078e0206 */
[----:B----4-:R-:W-:Y:S02]  /*0280*/  IMAD R17, R8, R11, RZ ;  /* 0x0000000b08117224 */ /* 0x010fe400078e02ff */
[----:B------:R-:W-:-:S04]  /*0290*/  IMAD.WIDE R8, R0, 0x4, R2 ;  /* 0x0000000400087825 */ /* 0x000fc800078e0202 */
[C---:B------:R-:W-:Y:S01]  /*02a0*/  IMAD.WIDE R10, R0.reuse, 0x4, R4 ;  /* 0x00000004000a7825 */ /* 0x040fe200078e0204 */
[----:B------:R0:W-:Y:S04]  /*02b0*/  STG.E desc[UR4][R6.64], R17 ;  /* 0x0000001106007986 */ /* 0x0001e8000c101904 */
[----:B------:R-:W2:Y:S04]  /*02c0*/  LDG.E R14, desc[UR4][R8.64] ;  /* 0x00000004080e7981 */ /* 0x000ea8000c1e1900 */
[----:B------:R-:W2:Y:S01]  /*02d0*/  LDG.E R15, desc[UR4][R10.64] ;  /* 0x000000040a0f7981 */ /* 0x000ea2000c1e1900 */
[----:B------:R-:W-:-:S04]  /*02e0*/  IMAD.WIDE R12, R0, 0x4, R6 ;  /* 0x00000004000c7825 */ /* 0x000fc800078e0206 */
[----:B------:R-:W-:-:S04]  /*02f0*/  IMAD.WIDE R2, R0, 0x4, R8 ;  /* 0x0000000400027825 */ /* 0x000fc800078e0208 */
[----:B------:R-:W-:-:S04]  /*0300*/  IMAD.WIDE R4, R0, 0x4, R10 ;  /* 0x0000000400047825 */ /* 0x000fc800078e020a */
[----:B--2---:R-:W-:-:S05]  /*0310*/  IMAD R19, R14, R15, RZ ;  /* 0x0000000f0e137224 */ /* 0x004fca00078e02ff */
[----:B------:R1:W-:Y:S04]  /*0320*/  STG.E desc[UR4][R12.64], R19 ;  /* 0x000000130c007986 */ /* 0x0003e8000c101904 */
[----:B------:R-:W2:Y:S04]  /*0330*/  LDG.E R16, desc[UR4][R2.64] ;  /* 0x0000000402107981 */ /* 0x000ea8000c1e1900 */
[----:B------:R-:W2:Y:S01]  /*0340*/  LDG.E R21, desc[UR4][R4.64] ;  /* 0x0000000404157981 */ /* 0x000ea2000c1e1900 */
[----:B------:R-:W-:-:S04]  /*0350*/  IMAD.WIDE R14, R0, 0x4, R12 ;  /* 0x00000004000e7825 */ /* 0x000fc800078e020c */
[----:B0-----:R-:W-:-:S04]  /*0360*/  IMAD.WIDE R6, R0, 0x4, R2 ;  /* 0x0000000400067825 */ /* 0x001fc800078e0202 */
[----:B------:R-:W-:-:S04]  /*0370*/  IMAD.WIDE R8, R0, 0x4, R4 ;  /* 0x0000000400087825 */ /* 0x000fc800078e0204 */
[----:B--2---:R-:W-:-:S05]  /*0380*/  IMAD R21, R16, R21, RZ ;  /* 0x0000001510157224 */ /* 0x004fca00078e02ff */
[----:B------:R0:W-:Y:S04]  /*0390*/  STG.E desc[UR4][R14.64], R21 ;  /* 0x000000150e007986 */ /* 0x0001e8000c101904 */
[----:B------:R-:W2:Y:S04]  /*03a0*/  LDG.E R16, desc[UR4][R6.64] ;  /* 0x0000000406107981 */ /* 0x000ea8000c1e1900 */
[----:B------:R-:W2:Y:S01]  /*03b0*/  LDG.E R17, desc[UR4][R8.64] ;  /* 0x0000000408117981 */ /* 0x000ea2000c1e1900 */
[----:B------:R-:W-:-:S04]  /*03c0*/  IMAD.WIDE R10, R0, 0x4, R14 ;  /* 0x00000004000a7825 */ /* 0x000fc800078e020e */
[----:B------:R-:W-:-:S04]  /*03d0*/  IMAD.WIDE R2, R0, 0x4, R6 ;  /* 0x0000000400027825 */ /* 0x000fc800078e0206 */
[----:B------:R-:W-:-:S04]  /*03e0*/  IMAD.WIDE R4, R0, 0x4, R8 ;  /* 0x0000000400047825 */ /* 0x000fc800078e0208 */
[----:B--2---:R-:W-:-:S05]  /*03f0*/  IMAD R17, R16, R17, RZ ;  /* 0x0000001110117224 */ /* 0x004fca00078e02ff */
[----:B------:R-:W-:Y:S04]  /*0400*/  STG.E desc[UR4][R10.64], R17 ;  /* 0x000000110a007986 */ /* 0x000fe8000c101904 */
[----:B------:R-:W0:Y:S04]  /*0410*/  LDG.E R2, desc[UR4][R2.64] ;  /* 0x0000000402027981 */ /* 0x000e28000c1e1900 */
[----:B------:R-:W0:Y:S01]  /*0420*/  LDG.E R5, desc[UR4][R4.64] ;  /* 0x0000000404057981 */ /* 0x000e22000c1e1900 */
[----:B-1----:R-:W-:-:S04]  /*0430*/  IMAD.WIDE R12, R0, 0x4, R10 ;  /* 0x00000004000c7825 */ /* 0x002fc800078e020a */
[----:B0-----:R-:W-:-:S05]  /*0440*/  IMAD R15, R2, R5, RZ ;  /* 0x00000005020f7224 */ /* 0x001fca00078e02ff */
[----:B------:R-:W-:Y:S01]  /*0450*/  STG.E desc[UR4][R12.64], R15 ;  /* 0x0000000f0c007986 */ /* 0x000fe2000c101904 */
[----:B------:R-:W-:Y:S05]  /*0460*/  EXIT ;  /* 0x000000000000794d */ /* 0x000fea0003800000 */
.L_x_1:
        /* <DEDUP_REMOVED lines=9> */
.L_x_3:


//--------------------- .nv.shared.reserved.0     --------------------------
	.section	.nv.shared.reserved.0,"aw",@nobits
	.weak		__nv_reservedSMEM_offset_0_alias
	.size		__nv_reservedSMEM_offset_0_alias, 0, 64
	.other		__nv_reservedSMEM_offset_0_alias,@"STO_CUDA_RESERVED_SHARED STV_DEFAULT"
__nv_reservedSMEM_offset_0_alias:
	.zero		0
	.zero		64


//--------------------- .nv.constant0._Z16vecProdNonCyclicPiS_S_i --------------------------
	.section	.nv.constant0._Z16vecProdNonCyclicPiS_S_i,"a",@progbits
	.sectionflags	@""
	.align	4
.nv.constant0._Z16vecProdNonCyclicPiS_S_i:
	.zero		924


//--------------------- .nv.constant0._Z13vecProdCyclicPiS_S_i --------------------------
	.section	.nv.constant0._Z13vecProdCyclicPiS_S_i,"a",@progbits
	.sectionflags	@""
	.align	4
.nv.constant0._Z13vecProdCyclicPiS_S_i:
	.zero		924


//--------------------- SYMBOLS --------------------------

	.type		.nv.reservedSmem.offset0,@object
	.size		.nv.reservedSmem.offset0,0x4
